//
// Generated by NVIDIA NVVM Compiler
//
// Compiler Build ID: CL-36424714
// Cuda compilation tools, release 13.0, V13.0.88
// Based on NVVM 20.0.0
//

.version 9.0
.target sm_100
.address_size 64

	// .globl	_ZN3cub18CUB_300001_SM_10006detail11EmptyKernelIvEEvv
.global .align 4 .b8 precalc_xorwow_matrix[102400];
.global .align 4 .b8 precalc_xorwow_offset_matrix[102400];
.global .align 4 .b8 mrg32k3aM1[2304];
.global .align 4 .b8 mrg32k3aM2[2304];
.global .align 4 .b8 mrg32k3aM1SubSeq[2016];
.global .align 4 .b8 mrg32k3aM2SubSeq[2016];
.global .align 4 .b8 mrg32k3aM1Seq[2304];
.global .align 4 .b8 mrg32k3aM2Seq[2304];
.const .align 8 .b8 __cr_lgamma_table[72];
.global .align 8 .u64 seed;
.const .align 4 .u32 d_popsize;
.const .align 4 .u32 d_l_genes;
.const .align 4 .f32 d_pc;
.const .align 4 .f32 d_pm;
.const .align 4 .u32 d_maxgen;
.const .align 4 .u32 d_min;
.const .align 4 .u32 d_max;
.global .align 8 .u64 fitnessFunction;
.global .align 1 .b8 _ZN34_INTERNAL_21f946a0_4_k_cu_06bb34c74cuda3std3__45__cpo5beginE[1];
.global .align 1 .b8 _ZN34_INTERNAL_21f946a0_4_k_cu_06bb34c74cuda3std3__45__cpo3endE[1];
.global .align 1 .b8 _ZN34_INTERNAL_21f946a0_4_k_cu_06bb34c74cuda3std3__45__cpo6cbeginE[1];
.global .align 1 .b8 _ZN34_INTERNAL_21f946a0_4_k_cu_06bb34c74cuda3std3__45__cpo4cendE[1];
.global .align 1 .b8 _ZN34_INTERNAL_21f946a0_4_k_cu_06bb34c74cuda3std3__45__cpo6rbeginE[1];
.global .align 1 .b8 _ZN34_INTERNAL_21f946a0_4_k_cu_06bb34c74cuda3std3__45__cpo4rendE[1];
.global .align 1 .b8 _ZN34_INTERNAL_21f946a0_4_k_cu_06bb34c74cuda3std3__45__cpo7crbeginE[1];
.global .align 1 .b8 _ZN34_INTERNAL_21f946a0_4_k_cu_06bb34c74cuda3std3__45__cpo5crendE[1];
.global .align 1 .b8 _ZN34_INTERNAL_21f946a0_4_k_cu_06bb34c74cuda3std3__436_GLOBAL__N__21f946a0_4_k_cu_06bb34c76ignoreE[1];
.global .align 1 .b8 _ZN34_INTERNAL_21f946a0_4_k_cu_06bb34c74cuda3std3__419piecewise_constructE[1];
.global .align 1 .b8 _ZN34_INTERNAL_21f946a0_4_k_cu_06bb34c74cuda3std3__48in_placeE[1];
.global .align 1 .b8 _ZN34_INTERNAL_21f946a0_4_k_cu_06bb34c74cuda3std3__420unreachable_sentinelE[1];
.global .align 1 .b8 _ZN34_INTERNAL_21f946a0_4_k_cu_06bb34c74cuda3std3__47nulloptE[1];
.global .align 1 .b8 _ZN34_INTERNAL_21f946a0_4_k_cu_06bb34c74cuda3std3__48unexpectE[1];
.global .align 1 .b8 _ZN34_INTERNAL_21f946a0_4_k_cu_06bb34c74cuda3std6ranges3__45__cpo4swapE[1];
.global .align 1 .b8 _ZN34_INTERNAL_21f946a0_4_k_cu_06bb34c74cuda3std6ranges3__45__cpo9iter_moveE[1];
.global .align 1 .b8 _ZN34_INTERNAL_21f946a0_4_k_cu_06bb34c74cuda3std6ranges3__45__cpo5beginE[1];
.global .align 1 .b8 _ZN34_INTERNAL_21f946a0_4_k_cu_06bb34c74cuda3std6ranges3__45__cpo3endE[1];
.global .align 1 .b8 _ZN34_INTERNAL_21f946a0_4_k_cu_06bb34c74cuda3std6ranges3__45__cpo6cbeginE[1];
.global .align 1 .b8 _ZN34_INTERNAL_21f946a0_4_k_cu_06bb34c74cuda3std6ranges3__45__cpo4cendE[1];
.global .align 1 .b8 _ZN34_INTERNAL_21f946a0_4_k_cu_06bb34c74cuda3std6ranges3__45__cpo7advanceE[1];
.global .align 1 .b8 _ZN34_INTERNAL_21f946a0_4_k_cu_06bb34c74cuda3std6ranges3__45__cpo9iter_swapE[1];
.global .align 1 .b8 _ZN34_INTERNAL_21f946a0_4_k_cu_06bb34c74cuda3std6ranges3__45__cpo4nextE[1];
.global .align 1 .b8 _ZN34_INTERNAL_21f946a0_4_k_cu_06bb34c74cuda3std6ranges3__45__cpo4prevE[1];
.global .align 1 .b8 _ZN34_INTERNAL_21f946a0_4_k_cu_06bb34c74cuda3std6ranges3__45__cpo4dataE[1];
.global .align 1 .b8 _ZN34_INTERNAL_21f946a0_4_k_cu_06bb34c74cuda3std6ranges3__45__cpo5cdataE[1];
.global .align 1 .b8 _ZN34_INTERNAL_21f946a0_4_k_cu_06bb34c74cuda3std6ranges3__45__cpo4sizeE[1];
.global .align 1 .b8 _ZN34_INTERNAL_21f946a0_4_k_cu_06bb34c74cuda3std6ranges3__45__cpo5ssizeE[1];
.global .align 1 .b8 _ZN34_INTERNAL_21f946a0_4_k_cu_06bb34c74cuda3std6ranges3__45__cpo8distanceE[1];
.global .align 1 .b8 _ZN34_INTERNAL_21f946a0_4_k_cu_06bb34c76thrust24THRUST_300001_SM_1000_NS6system6detail10sequential3seqE[1];
.global .align 1 .b8 _ZN34_INTERNAL_21f946a0_4_k_cu_06bb34c76thrust24THRUST_300001_SM_1000_NS12placeholders2_1E[1];
.global .align 1 .b8 _ZN34_INTERNAL_21f946a0_4_k_cu_06bb34c76thrust24THRUST_300001_SM_1000_NS12placeholders2_2E[1];
.global .align 1 .b8 _ZN34_INTERNAL_21f946a0_4_k_cu_06bb34c76thrust24THRUST_300001_SM_1000_NS12placeholders2_3E[1];
.global .align 1 .b8 _ZN34_INTERNAL_21f946a0_4_k_cu_06bb34c76thrust24THRUST_300001_SM_1000_NS12placeholders2_4E[1];
.global .align 1 .b8 _ZN34_INTERNAL_21f946a0_4_k_cu_06bb34c76thrust24THRUST_300001_SM_1000_NS12placeholders2_5E[1];
.global .align 1 .b8 _ZN34_INTERNAL_21f946a0_4_k_cu_06bb34c76thrust24THRUST_300001_SM_1000_NS12placeholders2_6E[1];
.global .align 1 .b8 _ZN34_INTERNAL_21f946a0_4_k_cu_06bb34c76thrust24THRUST_300001_SM_1000_NS12placeholders2_7E[1];
.global .align 1 .b8 _ZN34_INTERNAL_21f946a0_4_k_cu_06bb34c76thrust24THRUST_300001_SM_1000_NS12placeholders2_8E[1];
.global .align 1 .b8 _ZN34_INTERNAL_21f946a0_4_k_cu_06bb34c76thrust24THRUST_300001_SM_1000_NS12placeholders2_9E[1];
.global .align 1 .b8 _ZN34_INTERNAL_21f946a0_4_k_cu_06bb34c76thrust24THRUST_300001_SM_1000_NS12placeholders3_10E[1];

.visible .entry _ZN3cub18CUB_300001_SM_10006detail11EmptyKernelIvEEvv()
{


	ret;

}


// ===== COMPILED SASS (sm_100) =====

	.target	sm_100

	.elftype	@"ET_EXEC"


//--------------------- .note.nv.tkinfo           --------------------------
	.section	.note.nv.tkinfo,"",@"SHT_NOTE"
	.sectionflags	@"SHF_NOTE_NV_TKINFO"
	.tkinfo
        /*0018*/ 	.word	0x00000002
        /*0030*/ 	.string	""
        /*0030*/ 	.string	"ptxas"
        /*0030*/ 	.string	"Cuda compilation tools, release 13.0, V13.0.88"
        /*0030*/ 	.string	"Build cuda_13.0.r13.0/compiler.36424714_0"
        /*0030*/ 	.string	"-arch sm_100 -m 64 "



//--------------------- .note.nv.cuinfo           --------------------------
	.section	.note.nv.cuinfo,"",@"SHT_NOTE"
	.sectionflags	@"SHF_NOTE_NV_CUINFO"
        /*0018*/ 	.short	0x0002
        /*001a*/ 	.short	0x0064
        /*001c*/ 	.short	0x0082
	.zero		2


//--------------------- .nv.info                  --------------------------
	.section	.nv.info,"",@"SHT_CUDA_INFO"
	.align	4


	//----- nvinfo : EIATTR_REGCOUNT
	.align		4
        /*0000*/ 	.byte	0x04, 0x2f
        /*0002*/ 	.short	(.L_59 - .L_58)
	.align		4
.L_58:
        /*0004*/ 	.word	index@(_ZN3cub18CUB_300001_SM_10006detail11EmptyKernelIvEEvv)
        /*0008*/ 	.word	0x00000004


	//----- nvinfo : EIATTR_FRAME_SIZE
	.align		4
.L_59:
        /*000c*/ 	.byte	0x04, 0x11
        /*000e*/ 	.short	(.L_61 - .L_60)
	.align		4
.L_60:
        /*0010*/ 	.word	index@(_ZN3cub18CUB_300001_SM_10006detail11EmptyKernelIvEEvv)
        /*0014*/ 	.word	0x00000000


	//----- nvinfo : EIATTR_MIN_STACK_SIZE
	.align		4
.L_61:
        /*0018*/ 	.byte	0x04, 0x12
        /*001a*/ 	.short	(.L_63 - .L_62)
	.align		4
.L_62:
        /*001c*/ 	.word	index@(_ZN3cub18CUB_300001_SM_10006detail11EmptyKernelIvEEvv)
        /*0020*/ 	.word	0x00000000
.L_63:


//--------------------- .nv.compat                --------------------------
	.section	.nv.compat,"",@"SHT_CUDA_COMPAT_INFO"
	.align	4
        /*0000*/ 	.byte	0x02, 0x09, 0x00, 0x00, 0x02, 0x02, 0x01, 0x00, 0x02, 0x05, 0x05, 0x00, 0x03, 0x07, 0x01, 0x01
        /*0010*/ 	.byte	0x02, 0x03, 0x00, 0x00, 0x02, 0x06, 0x01, 0x00, 0x04, 0x0b, 0x08, 0x00, 0x09, 0x00, 0x00, 0x00
        /*0020*/ 	.byte	0x00, 0x00, 0x00, 0x00


//--------------------- .nv.info._ZN3cub18CUB_300001_SM_10006detail11EmptyKernelIvEEvv --------------------------
	.section	.nv.info._ZN3cub18CUB_300001_SM_10006detail11EmptyKernelIvEEvv,"",@"SHT_CUDA_INFO"
	.sectionflags	@""
	.align	4


	//----- nvinfo : EIATTR_CUDA_API_VERSION
	.align		4
        /*0000*/ 	.byte	0x04, 0x37
        /*0002*/ 	.short	(.L_65 - .L_64)
.L_64:
        /*0004*/ 	.word	0x00000082


	//----- nvinfo : EIATTR_SPARSE_MMA_MASK
	.align		4
.L_65:
        /*0008*/ 	.byte	0x03, 0x50
        /*000a*/ 	.short	0x0000


	//----- nvinfo : EIATTR_MAXREG_COUNT
	.align		4
        /*000c*/ 	.byte	0x03, 0x1b
        /*000e*/ 	.short	0x00ff


	//----- nvinfo : EIATTR_MERCURY_ISA_VERSION
	.align		4
        /*0010*/ 	.byte	0x03, 0x5f
        /*0012*/ 	.short	0x0101


	//----- nvinfo : EIATTR_VRC_CTA_INIT_COUNT
	.align		4
        /*0014*/ 	.byte	0x02, 0x4a
	.zero		1
	.zero		1


	//----- nvinfo : EIATTR_EXIT_INSTR_OFFSETS
	.align		4
        /*0018*/ 	.byte	0x04, 0x1c
        /*001a*/ 	.short	(.L_67 - .L_66)


	//   ....[0]....
.L_66:
        /*001c*/ 	.word	0x00000010


	//----- nvinfo : EIATTR_SW_WAR
	.align		4
.L_67:
        /*0020*/ 	.byte	0x04, 0x36
        /*0022*/ 	.short	(.L_69 - .L_68)
.L_68:
        /*0024*/ 	.word	0x00000008
.L_69:


//--------------------- .nv.callgraph             --------------------------
	.section	.nv.callgraph,"",@"SHT_CUDA_CALLGRAPH"
	.align	4
	.sectionentsize	8
	.align		4
        /*0000*/ 	.word	0x00000000
	.align		4
        /*0004*/ 	.word	0xffffffff
	.align		4
        /*0008*/ 	.word	0x00000000
	.align		4
        /*000c*/ 	.word	0xfffffffe
	.align		4
        /*0010*/ 	.word	0x00000000
	.align		4
        /*0014*/ 	.word	0xfffffffd
	.align		4
        /*0018*/ 	.word	0x00000000
	.align		4
        /*001c*/ 	.word	0xfffffffc


//--------------------- .nv.constant4             --------------------------
	.section	.nv.constant4,"a",@progbits
	.align	8
	.align		8
.nv.constant4:
        /*0000*/ 	.dword	precalc_xorwow_matrix
	.align		8
        /*0008*/ 	.dword	precalc_xorwow_offset_matrix
	.align		8
        /*0010*/ 	.dword	mrg32k3aM1
	.align		8
        /*0018*/ 	.dword	mrg32k3aM2
	.align		8
        /*0020*/ 	.dword	mrg32k3aM1SubSeq
	.align		8
        /*0028*/ 	.dword	mrg32k3aM2SubSeq
	.align		8
        /*0030*/ 	.dword	mrg32k3aM1Seq
	.align		8
        /*0038*/ 	.dword	mrg32k3aM2Seq
	.align		8
        /*0040*/ 	.dword	seed
	.align		8
        /*0048*/ 	.dword	fitnessFunction
	.align		8
        /*0050*/ 	.dword	_ZN34_INTERNAL_21f946a0_4_k_cu_06bb34c74cuda3std3__45__cpo5beginE
	.align		8
        /*0058*/ 	.dword	_ZN34_INTERNAL_21f946a0_4_k_cu_06bb34c74cuda3std3__45__cpo3endE
	.align		8
        /*0060*/ 	.dword	_ZN34_INTERNAL_21f946a0_4_k_cu_06bb34c74cuda3std3__45__cpo6cbeginE
	.align		8
        /*0068*/ 	.dword	_ZN34_INTERNAL_21f946a0_4_k_cu_06bb34c74cuda3std3__45__cpo4cendE
	.align		8
        /*0070*/ 	.dword	_ZN34_INTERNAL_21f946a0_4_k_cu_06bb34c74cuda3std3__45__cpo6rbeginE
	.align		8
        /*0078*/ 	.dword	_ZN34_INTERNAL_21f946a0_4_k_cu_06bb34c74cuda3std3__45__cpo4rendE
	.align		8
        /*0080*/ 	.dword	_ZN34_INTERNAL_21f946a0_4_k_cu_06bb34c74cuda3std3__45__cpo7crbeginE
	.align		8
        /*0088*/ 	.dword	_ZN34_INTERNAL_21f946a0_4_k_cu_06bb34c74cuda3std3__45__cpo5crendE
	.align		8
        /*0090*/ 	.dword	_ZN34_INTERNAL_21f946a0_4_k_cu_06bb34c74cuda3std3__436_GLOBAL__N__21f946a0_4_k_cu_06bb34c76ignoreE
	.align		8
        /*0098*/ 	.dword	_ZN34_INTERNAL_21f946a0_4_k_cu_06bb34c74cuda3std3__419piecewise_constructE
	.align		8
        /*00a0*/ 	.dword	_ZN34_INTERNAL_21f946a0_4_k_cu_06bb34c74cuda3std3__48in_placeE
	.align		8
        /*00a8*/ 	.dword	_ZN34_INTERNAL_21f946a0_4_k_cu_06bb34c74cuda3std3__420unreachable_sentinelE
	.align		8
        /*00b0*/ 	.dword	_ZN34_INTERNAL_21f946a0_4_k_cu_06bb34c74cuda3std3__47nulloptE
	.align		8
        /*00b8*/ 	.dword	_ZN34_INTERNAL_21f946a0_4_k_cu_06bb34c74cuda3std3__48unexpectE
	.align		8
        /*00c0*/ 	.dword	_ZN34_INTERNAL_21f946a0_4_k_cu_06bb34c74cuda3std6ranges3__45__cpo4swapE
	.align		8
        /*00c8*/ 	.dword	_ZN34_INTERNAL_21f946a0_4_k_cu_06bb34c74cuda3std6ranges3__45__cpo9iter_moveE
	.align		8
        /*00d0*/ 	.dword	_ZN34_INTERNAL_21f946a0_4_k_cu_06bb34c74cuda3std6ranges3__45__cpo5beginE
	.align		8
        /*00d8*/ 	.dword	_ZN34_INTERNAL_21f946a0_4_k_cu_06bb34c74cuda3std6ranges3__45__cpo3endE
	.align		8
        /*00e0*/ 	.dword	_ZN34_INTERNAL_21f946a0_4_k_cu_06bb34c74cuda3std6ranges3__45__cpo6cbeginE
	.align		8
        /*00e8*/ 	.dword	_ZN34_INTERNAL_21f946a0_4_k_cu_06bb34c74cuda3std6ranges3__45__cpo4cendE
	.align		8
        /*00f0*/ 	.dword	_ZN34_INTERNAL_21f946a0_4_k_cu_06bb34c74cuda3std6ranges3__45__cpo7advanceE
	.align		8
        /*00f8*/ 	.dword	_ZN34_INTERNAL_21f946a0_4_k_cu_06bb34c74cuda3std6ranges3__45__cpo9iter_swapE
	.align		8
        /*0100*/ 	.dword	_ZN34_INTERNAL_21f946a0_4_k_cu_06bb34c74cuda3std6ranges3__45__cpo4nextE
	.align		8
        /*0108*/ 	.dword	_ZN34_INTERNAL_21f946a0_4_k_cu_06bb34c74cuda3std6ranges3__45__cpo4prevE
	.align		8
        /*0110*/ 	.dword	_ZN34_INTERNAL_21f946a0_4_k_cu_06bb34c74cuda3std6ranges3__45__cpo4dataE
	.align		8
        /*0118*/ 	.dword	_ZN34_INTERNAL_21f946a0_4_k_cu_06bb34c74cuda3std6ranges3__45__cpo5cdataE
	.align		8
        /*0120*/ 	.dword	_ZN34_INTERNAL_21f946a0_4_k_cu_06bb34c74cuda3std6ranges3__45__cpo4sizeE
	.align		8
        /*0128*/ 	.dword	_ZN34_INTERNAL_21f946a0_4_k_cu_06bb34c74cuda3std6ranges3__45__cpo5ssizeE
	.align		8
        /*0130*/ 	.dword	_ZN34_INTERNAL_21f946a0_4_k_cu_06bb34c74cuda3std6ranges3__45__cpo8distanceE
	.align		8
        /*0138*/ 	.dword	_ZN34_INTERNAL_21f946a0_4_k_cu_06bb34c76thrust24THRUST_300001_SM_1000_NS6system6detail10sequential3seqE
	.align		8
        /*0140*/ 	.dword	_ZN34_INTERNAL_21f946a0_4_k_cu_06bb34c76thrust24THRUST_300001_SM_1000_NS12placeholders2_1E
	.align		8
        /*0148*/ 	.dword	_ZN34_INTERNAL_21f946a0_4_k_cu_06bb34c76thrust24THRUST_300001_SM_1000_NS12placeholders2_2E
	.align		8
        /*0150*/ 	.dword	_ZN34_INTERNAL_21f946a0_4_k_cu_06bb34c76thrust24THRUST_300001_SM_1000_NS12placeholders2_3E
	.align		8
        /*0158*/ 	.dword	_ZN34_INTERNAL_21f946a0_4_k_cu_06bb34c76thrust24THRUST_300001_SM_1000_NS12placeholders2_4E
	.align		8
        /*0160*/ 	.dword	_ZN34_INTERNAL_21f946a0_4_k_cu_06bb34c76thrust24THRUST_300001_SM_1000_NS12placeholders2_5E
	.align		8
        /*0168*/ 	.dword	_ZN34_INTERNAL_21f946a0_4_k_cu_06bb34c76thrust24THRUST_300001_SM_1000_NS12placeholders2_6E
	.align		8
        /*0170*/ 	.dword	_ZN34_INTERNAL_21f946a0_4_k_cu_06bb34c76thrust24THRUST_300001_SM_1000_NS12placeholders2_7E
	.align		8
        /*0178*/ 	.dword	_ZN34_INTERNAL_21f946a0_4_k_cu_06bb34c76thrust24THRUST_300001_SM_1000_NS12placeholders2_8E
	.align		8
        /*0180*/ 	.dword	_ZN34_INTERNAL_21f946a0_4_k_cu_06bb34c76thrust24THRUST_300001_SM_1000_NS12placeholders2_9E
	.align		8
        /*0188*/ 	.dword	_ZN34_INTERNAL_21f946a0_4_k_cu_06bb34c76thrust24THRUST_300001_SM_1000_NS12placeholders3_10E


//--------------------- .nv.constant3             --------------------------
	.section	.nv.constant3,"a",@progbits
	.align	8
.nv.constant3:
	.type		__cr_lgamma_table,@object
	.size		__cr_lgamma_table,(d_popsize - __cr_lgamma_table)
__cr_lgamma_table:
        /*0000*/ 	.byte	0x00, 0x00, 0x00, 0x00, 0x00, 0x00, 0x00, 0x00, 0x00, 0x00, 0x00, 0x00, 0x00, 0x00, 0x00, 0x00
        /*0010*/ 	.byte	0xef, 0x39, 0xfa, 0xfe, 0x42, 0x2e, 0xe6, 0x3f, 0x02, 0x20, 0x2a, 0xfa, 0x0b, 0xab, 0xfc, 0x3f
        /*0020*/ 	.byte	0xf9, 0x2c, 0x92, 0x7c, 0xa7, 0x6c, 0x09, 0x40, 0xc9, 0x79, 0x44, 0x3c, 0x64, 0x26, 0x13, 0x40
        /*0030*/ 	.byte	0xca, 0x01, 0xcf, 0x3a, 0x27, 0x51, 0x1a, 0x40, 0x30, 0xcc, 0x2d, 0xf3, 0xe1, 0x0c, 0x21, 0x40
        /*0040*/ 	.byte	0x0d, 0xb7, 0xfc, 0x82, 0x8e, 0x35, 0x25, 0x40
	.type		d_popsize,@object
	.size		d_popsize,(d_l_genes - d_popsize)
d_popsize:
	.zero		4
	.type		d_l_genes,@object
	.size		d_l_genes,(d_pc - d_l_genes)
d_l_genes:
	.zero		4
	.type		d_pc,@object
	.size		d_pc,(d_pm - d_pc)
d_pc:
	.zero		4
	.type		d_pm,@object
	.size		d_pm,(d_maxgen - d_pm)
d_pm:
	.zero		4
	.type		d_maxgen,@object
	.size		d_maxgen,(d_min - d_maxgen)
d_maxgen:
	.zero		4
	.type		d_min,@object
	.size		d_min,(d_max - d_min)
d_min:
	.zero		4
	.type		d_max,@object
	.size		d_max,(.L_16 - d_max)
d_max:
	.zero		4
.L_16:


//--------------------- .text._ZN3cub18CUB_300001_SM_10006detail11EmptyKernelIvEEvv --------------------------
	.section	.text._ZN3cub18CUB_300001_SM_10006detail11EmptyKernelIvEEvv,"ax",@progbits
	.align	128
        .global         _ZN3cub18CUB_300001_SM_10006detail11EmptyKernelIvEEvv
        .type           _ZN3cub18CUB_300001_SM_10006detail11EmptyKernelIvEEvv,@function
        .size           _ZN3cub18CUB_300001_SM_10006detail11EmptyKernelIvEEvv,(.L_x_1 - _ZN3cub18CUB_300001_SM_10006detail11EmptyKernelIvEEvv)
        .other          _ZN3cub18CUB_300001_SM_10006detail11EmptyKernelIvEEvv,@"STO_CUDA_ENTRY STV_DEFAULT"
_ZN3cub18CUB_300001_SM_10006detail11EmptyKernelIvEEvv:
.text._ZN3cub18CUB_300001_SM_10006detail11EmptyKernelIvEEvv:
[----:B------:R-:W-:Y:S01]  /*0000*/  LDC R1, c[0x0][0x37c] ;  /* 0x0000df00ff017b82 */ /* 0x000fe20000000800 */
[----:B------:R-:W-:Y:S05]  /*0010*/  EXIT ;  /* 0x000000000000794d */ /* 0x000fea0003800000 */
.L_x_0:
[----:B------:R-:W-:-:S00]  /*0020*/  BRA `(.L_x_0) ;  /* 0xfffffffc00fc7947 */ /* 0x000fc0000383ffff */
[----:B------:R-:W-:-:S00]  /*0030*/  NOP ;  /* 0x0000000000007918 */ /* 0x000fc00000000000 */
        /* <DEDUP_REMOVED lines=12> */
.L_x_1:


//--------------------- .nv.global.init           --------------------------
	.section	.nv.global.init,"aw",@progbits
	.align	4
.nv.global.init:
	.type		mrg32k3aM1SubSeq,@object
	.size		mrg32k3aM1SubSeq,(mrg32k3aM2SubSeq - mrg32k3aM1SubSeq)
mrg32k3aM1SubSeq:
        /*0000*/ 	.byte	0x0b, 0xcc, 0xee, 0x04, 0x73, 0x29, 0x8b, 0x6f, 0xf6, 0x53, 0x03, 0xf6, 0x23, 0xf6, 0xea, 0xda
        /* <DEDUP_REMOVED lines=125> */
	.type		mrg32k3aM2SubSeq,@object
	.size		mrg32k3aM2SubSeq,(mrg32k3aM1 - mrg32k3aM2SubSeq)
mrg32k3aM2SubSeq:
        /* <DEDUP_REMOVED lines=126> */
	.type		mrg32k3aM1,@object
	.size		mrg32k3aM1,(mrg32k3aM1Seq - mrg32k3aM1)
mrg32k3aM1:
        /* <DEDUP_REMOVED lines=144> */
	.type		mrg32k3aM1Seq,@object
	.size		mrg32k3aM1Seq,(mrg32k3aM2 - mrg32k3aM1Seq)
mrg32k3aM1Seq:
        /* <DEDUP_REMOVED lines=144> */
	.type		mrg32k3aM2,@object
	.size		mrg32k3aM2,(mrg32k3aM2Seq - mrg32k3aM2)
mrg32k3aM2:
        /* <DEDUP_REMOVED lines=144> */
	.type		mrg32k3aM2Seq,@object
	.size		mrg32k3aM2Seq,(precalc_xorwow_matrix - mrg32k3aM2Seq)
mrg32k3aM2Seq:
        /* <DEDUP_REMOVED lines=144> */
	.type		precalc_xorwow_matrix,@object
	.size		precalc_xorwow_matrix,(precalc_xorwow_offset_matrix - precalc_xorwow_matrix)
precalc_xorwow_matrix:
        /* <DEDUP_REMOVED lines=6400> */
	.type		precalc_xorwow_offset_matrix,@object
	.size		precalc_xorwow_offset_matrix,(.L_1 - precalc_xorwow_offset_matrix)
precalc_xorwow_offset_matrix:
        /* <DEDUP_REMOVED lines=6400> */
.L_1:


//--------------------- .nv.shared.reserved.0     --------------------------
	.section	.nv.shared.reserved.0,"aw",@nobits
	.weak		__nv_reservedSMEM_offset_0_alias
	.size		__nv_reservedSMEM_offset_0_alias, 0, 64
	.other		__nv_reservedSMEM_offset_0_alias,@"STO_CUDA_RESERVED_SHARED STV_DEFAULT"
__nv_reservedSMEM_offset_0_alias:
	.zero		0
	.zero		64


//--------------------- .nv.global                --------------------------
	.section	.nv.global,"aw",@nobits
	.align	8
.nv.global:
	.type		seed,@object
	.size		seed,(fitnessFunction - seed)
seed:
	.zero		8
	.type		fitnessFunction,@object
	.size		fitnessFunction,(_ZN34_INTERNAL_21f946a0_4_k_cu_06bb34c76thrust24THRUST_300001_SM_1000_NS12placeholders2_9E - fitnessFunction)
fitnessFunction:
	.zero		8
	.type		_ZN34_INTERNAL_21f946a0_4_k_cu_06bb34c76thrust24THRUST_300001_SM_1000_NS12placeholders2_9E,@object
	.size		_ZN34_INTERNAL_21f946a0_4_k_cu_06bb34c76thrust24THRUST_300001_SM_1000_NS12placeholders2_9E,(_ZN34_INTERNAL_21f946a0_4_k_cu_06bb34c74cuda3std3__45__cpo7crbeginE - _ZN34_INTERNAL_21f946a0_4_k_cu_06bb34c76thrust24THRUST_300001_SM_1000_NS12placeholders2_9E)
_ZN34_INTERNAL_21f946a0_4_k_cu_06bb34c76thrust24THRUST_300001_SM_1000_NS12placeholders2_9E:
	.zero		1
	.type		_ZN34_INTERNAL_21f946a0_4_k_cu_06bb34c74cuda3std3__45__cpo7crbeginE,@object
	.size		_ZN34_INTERNAL_21f946a0_4_k_cu_06bb34c74cuda3std3__45__cpo7crbeginE,(_ZN34_INTERNAL_21f946a0_4_k_cu_06bb34c74cuda3std6ranges3__45__cpo4nextE - _ZN34_INTERNAL_21f946a0_4_k_cu_06bb34c74cuda3std3__45__cpo7crbeginE)
_ZN34_INTERNAL_21f946a0_4_k_cu_06bb34c74cuda3std3__45__cpo7crbeginE:
	.zero		1
	.type		_ZN34_INTERNAL_21f946a0_4_k_cu_06bb34c74cuda3std6ranges3__45__cpo4nextE,@object
	.size		_ZN34_INTERNAL_21f946a0_4_k_cu_06bb34c74cuda3std6ranges3__45__cpo4nextE,(_ZN34_INTERNAL_21f946a0_4_k_cu_06bb34c76thrust24THRUST_300001_SM_1000_NS12placeholders2_1E - _ZN34_INTERNAL_21f946a0_4_k_cu_06bb34c74cuda3std6ranges3__45__cpo4nextE)
_ZN34_INTERNAL_21f946a0_4_k_cu_06bb34c74cuda3std6ranges3__45__cpo4nextE:
	.zero		1
	.type		_ZN34_INTERNAL_21f946a0_4_k_cu_06bb34c76thrust24THRUST_300001_SM_1000_NS12placeholders2_1E,@object
	.size		_ZN34_INTERNAL_21f946a0_4_k_cu_06bb34c76thrust24THRUST_300001_SM_1000_NS12placeholders2_1E,(_ZN34_INTERNAL_21f946a0_4_k_cu_06bb34c74cuda3std6ranges3__45__cpo4swapE - _ZN34_INTERNAL_21f946a0_4_k_cu_06bb34c76thrust24THRUST_300001_SM_1000_NS12placeholders2_1E)
_ZN34_INTERNAL_21f946a0_4_k_cu_06bb34c76thrust24THRUST_300001_SM_1000_NS12placeholders2_1E:
	.zero		1
	.type		_ZN34_INTERNAL_21f946a0_4_k_cu_06bb34c74cuda3std6ranges3__45__cpo4swapE,@object
	.size		_ZN34_INTERNAL_21f946a0_4_k_cu_06bb34c74cuda3std6ranges3__45__cpo4swapE,(_ZN34_INTERNAL_21f946a0_4_k_cu_06bb34c76thrust24THRUST_300001_SM_1000_NS12placeholders2_5E - _ZN34_INTERNAL_21f946a0_4_k_cu_06bb34c74cuda3std6ranges3__45__cpo4swapE)
_ZN34_INTERNAL_21f946a0_4_k_cu_06bb34c74cuda3std6ranges3__45__cpo4swapE:
	.zero		1
	.type		_ZN34_INTERNAL_21f946a0_4_k_cu_06bb34c76thrust24THRUST_300001_SM_1000_NS12placeholders2_5E,@object
	.size		_ZN34_INTERNAL_21f946a0_4_k_cu_06bb34c76thrust24THRUST_300001_SM_1000_NS12placeholders2_5E,(_ZN34_INTERNAL_21f946a0_4_k_cu_06bb34c74cuda3std3__45__cpo6cbeginE - _ZN34_INTERNAL_21f946a0_4_k_cu_06bb34c76thrust24THRUST_300001_SM_1000_NS12placeholders2_5E)
_ZN34_INTERNAL_21f946a0_4_k_cu_06bb34c76thrust24THRUST_300001_SM_1000_NS12placeholders2_5E:
	.zero		1
	.type		_ZN34_INTERNAL_21f946a0_4_k_cu_06bb34c74cuda3std3__45__cpo6cbeginE,@object
	.size		_ZN34_INTERNAL_21f946a0_4_k_cu_06bb34c74cuda3std3__45__cpo6cbeginE,(_ZN34_INTERNAL_21f946a0_4_k_cu_06bb34c74cuda3std6ranges3__45__cpo6cbeginE - _ZN34_INTERNAL_21f946a0_4_k_cu_06bb34c74cuda3std3__45__cpo6cbeginE)
_ZN34_INTERNAL_21f946a0_4_k_cu_06bb34c74cuda3std3__45__cpo6cbeginE:
	.zero		1
	.type		_ZN34_INTERNAL_21f946a0_4_k_cu_06bb34c74cuda3std6ranges3__45__cpo6cbeginE,@object
	.size		_ZN34_INTERNAL_21f946a0_4_k_cu_06bb34c74cuda3std6ranges3__45__cpo6cbeginE,(_ZN34_INTERNAL_21f946a0_4_k_cu_06bb34c74cuda3std3__48in_placeE - _ZN34_INTERNAL_21f946a0_4_k_cu_06bb34c74cuda3std6ranges3__45__cpo6cbeginE)
_ZN34_INTERNAL_21f946a0_4_k_cu_06bb34c74cuda3std6ranges3__45__cpo6cbeginE:
	.zero		1
	.type		_ZN34_INTERNAL_21f946a0_4_k_cu_06bb34c74cuda3std3__48in_placeE,@object
	.size		_ZN34_INTERNAL_21f946a0_4_k_cu_06bb34c74cuda3std3__48in_placeE,(_ZN34_INTERNAL_21f946a0_4_k_cu_06bb34c74cuda3std6ranges3__45__cpo4sizeE - _ZN34_INTERNAL_21f946a0_4_k_cu_06bb34c74cuda3std3__48in_placeE)
_ZN34_INTERNAL_21f946a0_4_k_cu_06bb34c74cuda3std3__48in_placeE:
	.zero		1
	.type		_ZN34_INTERNAL_21f946a0_4_k_cu_06bb34c74cuda3std6ranges3__45__cpo4sizeE,@object
	.size		_ZN34_INTERNAL_21f946a0_4_k_cu_06bb34c74cuda3std6ranges3__45__cpo4sizeE,(_ZN34_INTERNAL_21f946a0_4_k_cu_06bb34c76thrust24THRUST_300001_SM_1000_NS12placeholders2_3E - _ZN34_INTERNAL_21f946a0_4_k_cu_06bb34c74cuda3std6ranges3__45__cpo4sizeE)
_ZN34_INTERNAL_21f946a0_4_k_cu_06bb34c74cuda3std6ranges3__45__cpo4sizeE:
	.zero		1
	.type		_ZN34_INTERNAL_21f946a0_4_k_cu_06bb34c76thrust24THRUST_300001_SM_1000_NS12placeholders2_3E,@object
	.size		_ZN34_INTERNAL_21f946a0_4_k_cu_06bb34c76thrust24THRUST_300001_SM_1000_NS12placeholders2_3E,(_ZN34_INTERNAL_21f946a0_4_k_cu_06bb34c74cuda3std3__45__cpo5beginE - _ZN34_INTERNAL_21f946a0_4_k_cu_06bb34c76thrust24THRUST_300001_SM_1000_NS12placeholders2_3E)
_ZN34_INTERNAL_21f946a0_4_k_cu_06bb34c76thrust24THRUST_300001_SM_1000_NS12placeholders2_3E:
	.zero		1
	.type		_ZN34_INTERNAL_21f946a0_4_k_cu_06bb34c74cuda3std3__45__cpo5beginE,@object
	.size		_ZN34_INTERNAL_21f946a0_4_k_cu_06bb34c74cuda3std3__45__cpo5beginE,(_ZN34_INTERNAL_21f946a0_4_k_cu_06bb34c74cuda3std6ranges3__45__cpo5beginE - _ZN34_INTERNAL_21f946a0_4_k_cu_06bb34c74cuda3std3__45__cpo5beginE)
_ZN34_INTERNAL_21f946a0_4_k_cu_06bb34c74cuda3std3__45__cpo5beginE:
	.zero		1
	.type		_ZN34_INTERNAL_21f946a0_4_k_cu_06bb34c74cuda3std6ranges3__45__cpo5beginE,@object
	.size		_ZN34_INTERNAL_21f946a0_4_k_cu_06bb34c74cuda3std6ranges3__45__cpo5beginE,(_ZN34_INTERNAL_21f946a0_4_k_cu_06bb34c74cuda3std3__436_GLOBAL__N__21f946a0_4_k_cu_06bb34c76ignoreE - _ZN34_INTERNAL_21f946a0_4_k_cu_06bb34c74cuda3std6ranges3__45__cpo5beginE)
_ZN34_INTERNAL_21f946a0_4_k_cu_06bb34c74cuda3std6ranges3__45__cpo5beginE:
	.zero		1
	.type		_ZN34_INTERNAL_21f946a0_4_k_cu_06bb34c74cuda3std3__436_GLOBAL__N__21f946a0_4_k_cu_06bb34c76ignoreE,@object
	.size		_ZN34_INTERNAL_21f946a0_4_k_cu_06bb34c74cuda3std3__436_GLOBAL__N__21f946a0_4_k_cu_06bb34c76ignoreE,(_ZN34_INTERNAL_21f946a0_4_k_cu_06bb34c74cuda3std6ranges3__45__cpo4dataE - _ZN34_INTERNAL_21f946a0_4_k_cu_06bb34c74cuda3std3__436_GLOBAL__N__21f946a0_4_k_cu_06bb34c76ignoreE)
_ZN34_INTERNAL_21f946a0_4_k_cu_06bb34c74cuda3std3__436_GLOBAL__N__21f946a0_4_k_cu_06bb34c76ignoreE:
	.zero		1
	.type		_ZN34_INTERNAL_21f946a0_4_k_cu_06bb34c74cuda3std6ranges3__45__cpo4dataE,@object
	.size		_ZN34_INTERNAL_21f946a0_4_k_cu_06bb34c74cuda3std6ranges3__45__cpo4dataE,(_ZN34_INTERNAL_21f946a0_4_k_cu_06bb34c76thrust24THRUST_300001_SM_1000_NS12placeholders2_7E - _ZN34_INTERNAL_21f946a0_4_k_cu_06bb34c74cuda3std6ranges3__45__cpo4dataE)
_ZN34_INTERNAL_21f946a0_4_k_cu_06bb34c74cuda3std6ranges3__45__cpo4dataE:
	.zero		1
	.type		_ZN34_INTERNAL_21f946a0_4_k_cu_06bb34c76thrust24THRUST_300001_SM_1000_NS12placeholders2_7E,@object
	.size		_ZN34_INTERNAL_21f946a0_4_k_cu_06bb34c76thrust24THRUST_300001_SM_1000_NS12placeholders2_7E,(_ZN34_INTERNAL_21f946a0_4_k_cu_06bb34c74cuda3std3__45__cpo6rbeginE - _ZN34_INTERNAL_21f946a0_4_k_cu_06bb34c76thrust24THRUST_300001_SM_1000_NS12placeholders2_7E)
_ZN34_INTERNAL_21f946a0_4_k_cu_06bb34c76thrust24THRUST_300001_SM_1000_NS12placeholders2_7E:
	.zero		1
	.type		_ZN34_INTERNAL_21f946a0_4_k_cu_06bb34c74cuda3std3__45__cpo6rbeginE,@object
	.size		_ZN34_INTERNAL_21f946a0_4_k_cu_06bb34c74cuda3std3__45__cpo6rbeginE,(_ZN34_INTERNAL_21f946a0_4_k_cu_06bb34c74cuda3std6ranges3__45__cpo7advanceE - _ZN34_INTERNAL_21f946a0_4_k_cu_06bb34c74cuda3std3__45__cpo6rbeginE)
_ZN34_INTERNAL_21f946a0_4_k_cu_06bb34c74cuda3std3__45__cpo6rbeginE:
	.zero		1
	.type		_ZN34_INTERNAL_21f946a0_4_k_cu_06bb34c74cuda3std6ranges3__45__cpo7advanceE,@object
	.size		_ZN34_INTERNAL_21f946a0_4_k_cu_06bb34c74cuda3std6ranges3__45__cpo7advanceE,(_ZN34_INTERNAL_21f946a0_4_k_cu_06bb34c74cuda3std3__47nulloptE - _ZN34_INTERNAL_21f946a0_4_k_cu_06bb34c74cuda3std6ranges3__45__cpo7advanceE)
_ZN34_INTERNAL_21f946a0_4_k_cu_06bb34c74cuda3std6ranges3__45__cpo7advanceE:
	.zero		1
	.type		_ZN34_INTERNAL_21f946a0_4_k_cu_06bb34c74cuda3std3__47nulloptE,@object
	.size		_ZN34_INTERNAL_21f946a0_4_k_cu_06bb34c74cuda3std3__47nulloptE,(_ZN34_INTERNAL_21f946a0_4_k_cu_06bb34c74cuda3std6ranges3__45__cpo8distanceE - _ZN34_INTERNAL_21f946a0_4_k_cu_06bb34c74cuda3std3__47nulloptE)
_ZN34_INTERNAL_21f946a0_4_k_cu_06bb34c74cuda3std3__47nulloptE:
	.zero		1
	.type		_ZN34_INTERNAL_21f946a0_4_k_cu_06bb34c74cuda3std6ranges3__45__cpo8distanceE,@object
	.size		_ZN34_INTERNAL_21f946a0_4_k_cu_06bb34c74cuda3std6ranges3__45__cpo8distanceE,(_ZN34_INTERNAL_21f946a0_4_k_cu_06bb34c76thrust24THRUST_300001_SM_1000_NS12placeholders3_10E - _ZN34_INTERNAL_21f946a0_4_k_cu_06bb34c74cuda3std6ranges3__45__cpo8distanceE)
_ZN34_INTERNAL_21f946a0_4_k_cu_06bb34c74cuda3std6ranges3__45__cpo8distanceE:
	.zero		1
	.type		_ZN34_INTERNAL_21f946a0_4_k_cu_06bb34c76thrust24THRUST_300001_SM_1000_NS12placeholders3_10E,@object
	.size		_ZN34_INTERNAL_21f946a0_4_k_cu_06bb34c76thrust24THRUST_300001_SM_1000_NS12placeholders3_10E,(_ZN34_INTERNAL_21f946a0_4_k_cu_06bb34c74cuda3std3__45__cpo5crendE - _ZN34_INTERNAL_21f946a0_4_k_cu_06bb34c76thrust24THRUST_300001_SM_1000_NS12placeholders3_10E)
_ZN34_INTERNAL_21f946a0_4_k_cu_06bb34c76thrust24THRUST_300001_SM_1000_NS12placeholders3_10E:
	.zero		1
	.type		_ZN34_INTERNAL_21f946a0_4_k_cu_06bb34c74cuda3std3__45__cpo5crendE,@object
	.size		_ZN34_INTERNAL_21f946a0_4_k_cu_06bb34c74cuda3std3__45__cpo5crendE,(_ZN34_INTERNAL_21f946a0_4_k_cu_06bb34c74cuda3std6ranges3__45__cpo4prevE - _ZN34_INTERNAL_21f946a0_4_k_cu_06bb34c74cuda3std3__45__cpo5crendE)
_ZN34_INTERNAL_21f946a0_4_k_cu_06bb34c74cuda3std3__45__cpo5crendE:
	.zero		1
	.type		_ZN34_INTERNAL_21f946a0_4_k_cu_06bb34c74cuda3std6ranges3__45__cpo4prevE,@object
	.size		_ZN34_INTERNAL_21f946a0_4_k_cu_06bb34c74cuda3std6ranges3__45__cpo4prevE,(_ZN34_INTERNAL_21f946a0_4_k_cu_06bb34c76thrust24THRUST_300001_SM_1000_NS12placeholders2_2E - _ZN34_INTERNAL_21f946a0_4_k_cu_06bb34c74cuda3std6ranges3__45__cpo4prevE)
_ZN34_INTERNAL_21f946a0_4_k_cu_06bb34c74cuda3std6ranges3__45__cpo4prevE:
	.zero		1
	.type		_ZN34_INTERNAL_21f946a0_4_k_cu_06bb34c76thrust24THRUST_300001_SM_1000_NS12placeholders2_2E,@object
	.size		_ZN34_INTERNAL_21f946a0_4_k_cu_06bb34c76thrust24THRUST_300001_SM_1000_NS12placeholders2_2E,(_ZN34_INTERNAL_21f946a0_4_k_cu_06bb34c74cuda3std6ranges3__45__cpo9iter_moveE - _ZN34_INTERNAL_21f946a0_4_k_cu_06bb34c76thrust24THRUST_300001_SM_1000_NS12placeholders2_2E)
_ZN34_INTERNAL_21f946a0_4_k_cu_06bb34c76thrust24THRUST_300001_SM_1000_NS12placeholders2_2E:
	.zero		1
	.type		_ZN34_INTERNAL_21f946a0_4_k_cu_06bb34c74cuda3std6ranges3__45__cpo9iter_moveE,@object
	.size		_ZN34_INTERNAL_21f946a0_4_k_cu_06bb34c74cuda3std6ranges3__45__cpo9iter_moveE,(_ZN34_INTERNAL_21f946a0_4_k_cu_06bb34c76thrust24THRUST_300001_SM_1000_NS12placeholders2_6E - _ZN34_INTERNAL_21f946a0_4_k_cu_06bb34c74cuda3std6ranges3__45__cpo9iter_moveE)
_ZN34_INTERNAL_21f946a0_4_k_cu_06bb34c74cuda3std6ranges3__45__cpo9iter_moveE:
	.zero		1
	.type		_ZN34_INTERNAL_21f946a0_4_k_cu_06bb34c76thrust24THRUST_300001_SM_1000_NS12placeholders2_6E,@object
	.size		_ZN34_INTERNAL_21f946a0_4_k_cu_06bb34c76thrust24THRUST_300001_SM_1000_NS12placeholders2_6E,(_ZN34_INTERNAL_21f946a0_4_k_cu_06bb34c74cuda3std3__45__cpo4cendE - _ZN34_INTERNAL_21f946a0_4_k_cu_06bb34c76thrust24THRUST_300001_SM_1000_NS12placeholders2_6E)
_ZN34_INTERNAL_21f946a0_4_k_cu_06bb34c76thrust24THRUST_300001_SM_1000_NS12placeholders2_6E:
	.zero		1
	.type		_ZN34_INTERNAL_21f946a0_4_k_cu_06bb34c74cuda3std3__45__cpo4cendE,@object
	.size		_ZN34_INTERNAL_21f946a0_4_k_cu_06bb34c74cuda3std3__45__cpo4cendE,(_ZN34_INTERNAL_21f946a0_4_k_cu_06bb34c74cuda3std6ranges3__45__cpo4cendE - _ZN34_INTERNAL_21f946a0_4_k_cu_06bb34c74cuda3std3__45__cpo4cendE)
_ZN34_INTERNAL_21f946a0_4_k_cu_06bb34c74cuda3std3__45__cpo4cendE:
	.zero		1
	.type		_ZN34_INTERNAL_21f946a0_4_k_cu_06bb34c74cuda3std6ranges3__45__cpo4cendE,@object
	.size		_ZN34_INTERNAL_21f946a0_4_k_cu_06bb34c74cuda3std6ranges3__45__cpo4cendE,(_ZN34_INTERNAL_21f946a0_4_k_cu_06bb34c74cuda3std3__420unreachable_sentinelE - _ZN34_INTERNAL_21f946a0_4_k_cu_06bb34c74cuda3std6ranges3__45__cpo4cendE)
_ZN34_INTERNAL_21f946a0_4_k_cu_06bb34c74cuda3std6ranges3__45__cpo4cendE:
	.zero		1
	.type		_ZN34_INTERNAL_21f946a0_4_k_cu_06bb34c74cuda3std3__420unreachable_sentinelE,@object
	.size		_ZN34_INTERNAL_21f946a0_4_k_cu_06bb34c74cuda3std3__420unreachable_sentinelE,(_ZN34_INTERNAL_21f946a0_4_k_cu_06bb34c74cuda3std6ranges3__45__cpo5ssizeE - _ZN34_INTERNAL_21f946a0_4_k_cu_06bb34c74cuda3std3__420unreachable_sentinelE)
_ZN34_INTERNAL_21f946a0_4_k_cu_06bb34c74cuda3std3__420unreachable_sentinelE:
	.zero		1
	.type		_ZN34_INTERNAL_21f946a0_4_k_cu_06bb34c74cuda3std6ranges3__45__cpo5ssizeE,@object
	.size		_ZN34_INTERNAL_21f946a0_4_k_cu_06bb34c74cuda3std6ranges3__45__cpo5ssizeE,(_ZN34_INTERNAL_21f946a0_4_k_cu_06bb34c76thrust24THRUST_300001_SM_1000_NS12placeholders2_4E - _ZN34_INTERNAL_21f946a0_4_k_cu_06bb34c74cuda3std6ranges3__45__cpo5ssizeE)
_ZN34_INTERNAL_21f946a0_4_k_cu_06bb34c74cuda3std6ranges3__45__cpo5ssizeE:
	.zero		1
	.type		_ZN34_INTERNAL_21f946a0_4_k_cu_06bb34c76thrust24THRUST_300001_SM_1000_NS12placeholders2_4E,@object
	.size		_ZN34_INTERNAL_21f946a0_4_k_cu_06bb34c76thrust24THRUST_300001_SM_1000_NS12placeholders2_4E,(_ZN34_INTERNAL_21f946a0_4_k_cu_06bb34c74cuda3std3__45__cpo3endE - _ZN34_INTERNAL_21f946a0_4_k_cu_06bb34c76thrust24THRUST_300001_SM_1000_NS12placeholders2_4E)
_ZN34_INTERNAL_21f946a0_4_k_cu_06bb34c76thrust24THRUST_300001_SM_1000_NS12placeholders2_4E:
	.zero		1
	.type		_ZN34_INTERNAL_21f946a0_4_k_cu_06bb34c74cuda3std3__45__cpo3endE,@object
	.size		_ZN34_INTERNAL_21f946a0_4_k_cu_06bb34c74cuda3std3__45__cpo3endE,(_ZN34_INTERNAL_21f946a0_4_k_cu_06bb34c74cuda3std6ranges3__45__cpo3endE - _ZN34_INTERNAL_21f946a0_4_k_cu_06bb34c74cuda3std3__45__cpo3endE)
_ZN34_INTERNAL_21f946a0_4_k_cu_06bb34c74cuda3std3__45__cpo3endE:
	.zero		1
	.type		_ZN34_INTERNAL_21f946a0_4_k_cu_06bb34c74cuda3std6ranges3__45__cpo3endE,@object
	.size		_ZN34_INTERNAL_21f946a0_4_k_cu_06bb34c74cuda3std6ranges3__45__cpo3endE,(_ZN34_INTERNAL_21f946a0_4_k_cu_06bb34c74cuda3std3__419piecewise_constructE - _ZN34_INTERNAL_21f946a0_4_k_cu_06bb34c74cuda3std6ranges3__45__cpo3endE)
_ZN34_INTERNAL_21f946a0_4_k_cu_06bb34c74cuda3std6ranges3__45__cpo3endE:
	.zero		1
	.type		_ZN34_INTERNAL_21f946a0_4_k_cu_06bb34c74cuda3std3__419piecewise_constructE,@object
	.size		_ZN34_INTERNAL_21f946a0_4_k_cu_06bb34c74cuda3std3__419piecewise_constructE,(_ZN34_INTERNAL_21f946a0_4_k_cu_06bb34c74cuda3std6ranges3__45__cpo5cdataE - _ZN34_INTERNAL_21f946a0_4_k_cu_06bb34c74cuda3std3__419piecewise_constructE)
_ZN34_INTERNAL_21f946a0_4_k_cu_06bb34c74cuda3std3__419piecewise_constructE:
	.zero		1
	.type		_ZN34_INTERNAL_21f946a0_4_k_cu_06bb34c74cuda3std6ranges3__45__cpo5cdataE,@object
	.size		_ZN34_INTERNAL_21f946a0_4_k_cu_06bb34c74cuda3std6ranges3__45__cpo5cdataE,(_ZN34_INTERNAL_21f946a0_4_k_cu_06bb34c76thrust24THRUST_300001_SM_1000_NS12placeholders2_8E - _ZN34_INTERNAL_21f946a0_4_k_cu_06bb34c74cuda3std6ranges3__45__cpo5cdataE)
_ZN34_INTERNAL_21f946a0_4_k_cu_06bb34c74cuda3std6ranges3__45__cpo5cdataE:
	.zero		1
	.type		_ZN34_INTERNAL_21f946a0_4_k_cu_06bb34c76thrust24THRUST_300001_SM_1000_NS12placeholders2_8E,@object
	.size		_ZN34_INTERNAL_21f946a0_4_k_cu_06bb34c76thrust24THRUST_300001_SM_1000_NS12placeholders2_8E,(_ZN34_INTERNAL_21f946a0_4_k_cu_06bb34c74cuda3std3__45__cpo4rendE - _ZN34_INTERNAL_21f946a0_4_k_cu_06bb34c76thrust24THRUST_300001_SM_1000_NS12placeholders2_8E)
_ZN34_INTERNAL_21f946a0_4_k_cu_06bb34c76thrust24THRUST_300001_SM_1000_NS12placeholders2_8E:
	.zero		1
	.type		_ZN34_INTERNAL_21f946a0_4_k_cu_06bb34c74cuda3std3__45__cpo4rendE,@object
	.size		_ZN34_INTERNAL_21f946a0_4_k_cu_06bb34c74cuda3std3__45__cpo4rendE,(_ZN34_INTERNAL_21f946a0_4_k_cu_06bb34c74cuda3std6ranges3__45__cpo9iter_swapE - _ZN34_INTERNAL_21f946a0_4_k_cu_06bb34c74cuda3std3__45__cpo4rendE)
_ZN34_INTERNAL_21f946a0_4_k_cu_06bb34c74cuda3std3__45__cpo4rendE:
	.zero		1
	.type		_ZN34_INTERNAL_21f946a0_4_k_cu_06bb34c74cuda3std6ranges3__45__cpo9iter_swapE,@object
	.size		_ZN34_INTERNAL_21f946a0_4_k_cu_06bb34c74cuda3std6ranges3__45__cpo9iter_swapE,(_ZN34_INTERNAL_21f946a0_4_k_cu_06bb34c74cuda3std3__48unexpectE - _ZN34_INTERNAL_21f946a0_4_k_cu_06bb34c74cuda3std6ranges3__45__cpo9iter_swapE)
_ZN34_INTERNAL_21f946a0_4_k_cu_06bb34c74cuda3std6ranges3__45__cpo9iter_swapE:
	.zero		1
	.type		_ZN34_INTERNAL_21f946a0_4_k_cu_06bb34c74cuda3std3__48unexpectE,@object
	.size		_ZN34_INTERNAL_21f946a0_4_k_cu_06bb34c74cuda3std3__48unexpectE,(_ZN34_INTERNAL_21f946a0_4_k_cu_06bb34c76thrust24THRUST_300001_SM_1000_NS6system6detail10sequential3seqE - _ZN34_INTERNAL_21f946a0_4_k_cu_06bb34c74cuda3std3__48unexpectE)
_ZN34_INTERNAL_21f946a0_4_k_cu_06bb34c74cuda3std3__48unexpectE:
	.zero		1
	.type		_ZN34_INTERNAL_21f946a0_4_k_cu_06bb34c76thrust24THRUST_300001_SM_1000_NS6system6detail10sequential3seqE,@object
	.size		_ZN34_INTERNAL_21f946a0_4_k_cu_06bb34c76thrust24THRUST_300001_SM_1000_NS6system6detail10sequential3seqE,(.L_47 - _ZN34_INTERNAL_21f946a0_4_k_cu_06bb34c76thrust24THRUST_300001_SM_1000_NS6system6detail10sequential3seqE)
_ZN34_INTERNAL_21f946a0_4_k_cu_06bb34c76thrust24THRUST_300001_SM_1000_NS6system6detail10sequential3seqE:
	.zero		1
.L_47:


//--------------------- .nv.constant0._ZN3cub18CUB_300001_SM_10006detail11EmptyKernelIvEEvv --------------------------
	.section	.nv.constant0._ZN3cub18CUB_300001_SM_10006detail11EmptyKernelIvEEvv,"a",@progbits
	.sectionflags	@""
	.align	4
.nv.constant0._ZN3cub18CUB_300001_SM_10006detail11EmptyKernelIvEEvv:
	.zero		896


//--------------------- SYMBOLS --------------------------

	.type		.nv.reservedSmem.offset0,@object
	.size		.nv.reservedSmem.offset0,0x4
